//
// Generated by NVIDIA NVVM Compiler
//
// Compiler Build ID: CL-36424714
// Cuda compilation tools, release 13.0, V13.0.88
// Based on NVVM 20.0.0
//

.version 9.0
.target sm_100
.address_size 64

	// .globl	_Z9subMatrixPiS_S_

.visible .entry _Z9subMatrixPiS_S_(
	.param .u64 .ptr .align 1 _Z9subMatrixPiS_S__param_0,
	.param .u64 .ptr .align 1 _Z9subMatrixPiS_S__param_1,
	.param .u64 .ptr .align 1 _Z9subMatrixPiS_S__param_2
)
{
	.reg .pred 	%p<4>;
	.reg .b32 	%r<13>;
	.reg .b64 	%rd<11>;

	ld.param.u64 	%rd1, [_Z9subMatrixPiS_S__param_0];
	ld.param.u64 	%rd2, [_Z9subMatrixPiS_S__param_1];
	ld.param.u64 	%rd3, [_Z9subMatrixPiS_S__param_2];
	mov.u32 	%r3, %ntid.y;
	mov.u32 	%r4, %ctaid.y;
	mov.u32 	%r5, %tid.y;
	mad.lo.s32 	%r1, %r3, %r4, %r5;
	mov.u32 	%r6, %ntid.x;
	mov.u32 	%r7, %ctaid.x;
	mov.u32 	%r8, %tid.x;
	mad.lo.s32 	%r2, %r6, %r7, %r8;
	setp.gt.u32 	%p1, %r1, 4;
	setp.gt.s32 	%p2, %r2, 9;
	or.pred  	%p3, %p1, %p2;
	@%p3 bra 	$L__BB0_2;
	cvta.to.global.u64 	%rd4, %rd2;
	cvta.to.global.u64 	%rd5, %rd3;
	cvta.to.global.u64 	%rd6, %rd1;
	mad.lo.s32 	%r9, %r1, 10, %r2;
	mul.wide.s32 	%rd7, %r9, 4;
	add.s64 	%rd8, %rd4, %rd7;
	ld.global.u32 	%r10, [%rd8];
	add.s64 	%rd9, %rd5, %rd7;
	ld.global.u32 	%r11, [%rd9];
	sub.s32 	%r12, %r10, %r11;
	add.s64 	%rd10, %rd6, %rd7;
	st.global.u32 	[%rd10], %r12;
$L__BB0_2:
	ret;

}


// ===== COMPILED SASS (sm_100) =====

	.target	sm_100

	.elftype	@"ET_EXEC"


//--------------------- .note.nv.tkinfo           --------------------------
	.section	.note.nv.tkinfo,"",@"SHT_NOTE"
	.sectionflags	@"SHF_NOTE_NV_TKINFO"
	.tkinfo
        /*0018*/ 	.word	0x00000002
        /*0030*/ 	.string	""
        /*0030*/ 	.string	"ptxas"
        /*0030*/ 	.string	"Cuda compilation tools, release 13.0, V13.0.88"
        /*0030*/ 	.string	"Build cuda_13.0.r13.0/compiler.36424714_0"
        /*0030*/ 	.string	"-arch sm_100 -m 64 "



//--------------------- .note.nv.cuinfo           --------------------------
	.section	.note.nv.cuinfo,"",@"SHT_NOTE"
	.sectionflags	@"SHF_NOTE_NV_CUINFO"
        /*0018*/ 	.short	0x0002
        /*001a*/ 	.short	0x0064
        /*001c*/ 	.short	0x0082
	.zero		2


//--------------------- .nv.info                  --------------------------
	.section	.nv.info,"",@"SHT_CUDA_INFO"
	.align	4


	//----- nvinfo : EIATTR_REGCOUNT
	.align		4
        /*0000*/ 	.byte	0x04, 0x2f
        /*0002*/ 	.short	(.L_1 - .L_0)
	.align		4
.L_0:
        /*0004*/ 	.word	index@(_Z9subMatrixPiS_S_)
        /*0008*/ 	.word	0x0000000c


	//----- nvinfo : EIATTR_FRAME_SIZE
	.align		4
.L_1:
        /*000c*/ 	.byte	0x04, 0x11
        /*000e*/ 	.short	(.L_3 - .L_2)
	.align		4
.L_2:
        /*0010*/ 	.word	index@(_Z9subMatrixPiS_S_)
        /*0014*/ 	.word	0x00000000


	//----- nvinfo : EIATTR_MIN_STACK_SIZE
	.align		4
.L_3:
        /*0018*/ 	.byte	0x04, 0x12
        /*001a*/ 	.short	(.L_5 - .L_4)
	.align		4
.L_4:
        /*001c*/ 	.word	index@(_Z9subMatrixPiS_S_)
        /*0020*/ 	.word	0x00000000
.L_5:


//--------------------- .nv.compat                --------------------------
	.section	.nv.compat,"",@"SHT_CUDA_COMPAT_INFO"
	.align	4
        /*0000*/ 	.byte	0x02, 0x09, 0x00, 0x00, 0x02, 0x02, 0x01, 0x00, 0x02, 0x05, 0x05, 0x00, 0x03, 0x07, 0x01, 0x01
        /*0010*/ 	.byte	0x02, 0x03, 0x00, 0x00, 0x02, 0x06, 0x01, 0x00, 0x04, 0x0b, 0x08, 0x00, 0x09, 0x00, 0x00, 0x00
        /*0020*/ 	.byte	0x00, 0x00, 0x00, 0x00


//--------------------- .nv.info._Z9subMatrixPiS_S_ --------------------------
	.section	.nv.info._Z9subMatrixPiS_S_,"",@"SHT_CUDA_INFO"
	.sectionflags	@""
	.align	4


	//----- nvinfo : EIATTR_CUDA_API_VERSION
	.align		4
        /*0000*/ 	.byte	0x04, 0x37
        /*0002*/ 	.short	(.L_7 - .L_6)
.L_6:
        /*0004*/ 	.word	0x00000082


	//----- nvinfo : EIATTR_KPARAM_INFO
	.align		4
.L_7:
        /*0008*/ 	.byte	0x04, 0x17
        /*000a*/ 	.short	(.L_9 - .L_8)
.L_8:
        /*000c*/ 	.word	0x00000000
        /*0010*/ 	.short	0x0002
        /*0012*/ 	.short	0x0010
        /*0014*/ 	.byte	0x00, 0xf5, 0x21, 0x00


	//----- nvinfo : EIATTR_KPARAM_INFO
	.align		4
.L_9:
        /*0018*/ 	.byte	0x04, 0x17
        /*001a*/ 	.short	(.L_11 - .L_10)
.L_10:
        /*001c*/ 	.word	0x00000000
        /*0020*/ 	.short	0x0001
        /*0022*/ 	.short	0x0008
        /*0024*/ 	.byte	0x00, 0xf5, 0x21, 0x00


	//----- nvinfo : EIATTR_KPARAM_INFO
	.align		4
.L_11:
        /*0028*/ 	.byte	0x04, 0x17
        /*002a*/ 	.short	(.L_13 - .L_12)
.L_12:
        /*002c*/ 	.word	0x00000000
        /*0030*/ 	.short	0x0000
        /*0032*/ 	.short	0x0000
        /*0034*/ 	.byte	0x00, 0xf5, 0x21, 0x00


	//----- nvinfo : EIATTR_SPARSE_MMA_MASK
	.align		4
.L_13:
        /*0038*/ 	.byte	0x03, 0x50
        /*003a*/ 	.short	0x0000


	//----- nvinfo : EIATTR_MAXREG_COUNT
	.align		4
        /*003c*/ 	.byte	0x03, 0x1b
        /*003e*/ 	.short	0x00ff


	//----- nvinfo : EIATTR_MERCURY_ISA_VERSION
	.align		4
        /*0040*/ 	.byte	0x03, 0x5f
        /*0042*/ 	.short	0x0101


	//----- nvinfo : EIATTR_VRC_CTA_INIT_COUNT
	.align		4
        /*0044*/ 	.byte	0x02, 0x4a
	.zero		1
	.zero		1


	//----- nvinfo : EIATTR_EXIT_INSTR_OFFSETS
	.align		4
        /*0048*/ 	.byte	0x04, 0x1c
        /*004a*/ 	.short	(.L_15 - .L_14)


	//   ....[0]....
.L_14:
        /*004c*/ 	.word	0x000000b0


	//   ....[1]....
        /*0050*/ 	.word	0x00000180


	//----- nvinfo : EIATTR_CBANK_PARAM_SIZE
	.align		4
.L_15:
        /*0054*/ 	.byte	0x03, 0x19
        /*0056*/ 	.short	0x0018


	//----- nvinfo : EIATTR_PARAM_CBANK
	.align		4
        /*0058*/ 	.byte	0x04, 0x0a
        /*005a*/ 	.short	(.L_17 - .L_16)
	.align		4
.L_16:
        /*005c*/ 	.word	index@(.nv.constant0._Z9subMatrixPiS_S_)
        /*0060*/ 	.short	0x0380
        /*0062*/ 	.short	0x0018


	//----- nvinfo : EIATTR_SW_WAR
	.align		4
.L_17:
        /*0064*/ 	.byte	0x04, 0x36
        /*0066*/ 	.short	(.L_19 - .L_18)
.L_18:
        /*0068*/ 	.word	0x00000008
.L_19:


//--------------------- .nv.callgraph             --------------------------
	.section	.nv.callgraph,"",@"SHT_CUDA_CALLGRAPH"
	.align	4
	.sectionentsize	8
	.align		4
        /*0000*/ 	.word	0x00000000
	.align		4
        /*0004*/ 	.word	0xffffffff
	.align		4
        /*0008*/ 	.word	0x00000000
	.align		4
        /*000c*/ 	.word	0xfffffffe
	.align		4
        /*0010*/ 	.word	0x00000000
	.align		4
        /*0014*/ 	.word	0xfffffffd
	.align		4
        /*0018*/ 	.word	0x00000000
	.align		4
        /*001c*/ 	.word	0xfffffffc


//--------------------- .text._Z9subMatrixPiS_S_  --------------------------
	.section	.text._Z9subMatrixPiS_S_,"ax",@progbits
	.align	128
        .global         _Z9subMatrixPiS_S_
        .type           _Z9subMatrixPiS_S_,@function
        .size           _Z9subMatrixPiS_S_,(.L_x_1 - _Z9subMatrixPiS_S_)
        .other          _Z9subMatrixPiS_S_,@"STO_CUDA_ENTRY STV_DEFAULT"
_Z9subMatrixPiS_S_:
.text._Z9subMatrixPiS_S_:
[----:B------:R-:W-:Y:S01]  /*0000*/  LDC R1, c[0x0][0x37c] ;  /* 0x0000df00ff017b82 */ /* 0x000fe20000000800 */
[----:B------:R-:W0:Y:S01]  /*0010*/  S2R R7, SR_CTAID.X ;  /* 0x0000000000077919 */ /* 0x000e220000002500 */
[----:B------:R-:W1:Y:S01]  /*0020*/  LDCU UR4, c[0x0][0x364] ;  /* 0x00006c80ff0477ac */ /* 0x000e620008000800 */
[----:B------:R-:W0:Y:S01]  /*0030*/  S2R R2, SR_TID.X ;  /* 0x0000000000027919 */ /* 0x000e220000002100 */
[----:B------:R-:W0:Y:S01]  /*0040*/  LDCU UR5, c[0x0][0x360] ;  /* 0x00006c00ff0577ac */ /* 0x000e220008000800 */
[----:B------:R-:W1:Y:S01]  /*0050*/  S2R R0, SR_CTAID.Y ;  /* 0x0000000000007919 */ /* 0x000e620000002600 */
[----:B------:R-:W1:Y:S01]  /*0060*/  S2R R3, SR_TID.Y ;  /* 0x0000000000037919 */ /* 0x000e620000002200 */
[----:B0-----:R-:W-:-:S05]  /*0070*/  IMAD R7, R7, UR5, R2 ;  /* 0x0000000507077c24 */ /* 0x001fca000f8e0202 */
[----:B------:R-:W-:Y:S01]  /*0080*/  ISETP.GT.AND P0, PT, R7, 0x9, PT ;  /* 0x000000090700780c */ /* 0x000fe20003f04270 */
[----:B-1----:R-:W-:-:S05]  /*0090*/  IMAD R0, R0, UR4, R3 ;  /* 0x0000000400007c24 */ /* 0x002fca000f8e0203 */
[----:B------:R-:W-:-:S13]  /*00a0*/  ISETP.GT.U32.OR P0, PT, R0, 0x4, P0 ;  /* 0x000000040000780c */ /* 0x000fda0000704470 */
[----:B------:R-:W-:Y:S05]  /*00b0*/  @P0 EXIT ;  /* 0x000000000000094d */ /* 0x000fea0003800000 */
[----:B------:R-:W0:Y:S01]  /*00c0*/  LDC.64 R2, c[0x0][0x388] ;  /* 0x0000e200ff027b82 */ /* 0x000e220000000a00 */
[----:B------:R-:W1:Y:S01]  /*00d0*/  LDCU.64 UR4, c[0x0][0x358] ;  /* 0x00006b00ff0477ac */ /* 0x000e620008000a00 */
[----:B------:R-:W-:-:S06]  /*00e0*/  IMAD R9, R0, 0xa, R7 ;  /* 0x0000000a00097824 */ /* 0x000fcc00078e0207 */
[----:B------:R-:W2:Y:S08]  /*00f0*/  LDC.64 R4, c[0x0][0x390] ;  /* 0x0000e400ff047b82 */ /* 0x000eb00000000a00 */
[----:B------:R-:W3:Y:S01]  /*0100*/  LDC.64 R6, c[0x0][0x380] ;  /* 0x0000e000ff067b82 */ /* 0x000ee20000000a00 */
[----:B0-----:R-:W-:-:S06]  /*0110*/  IMAD.WIDE R2, R9, 0x4, R2 ;  /* 0x0000000409027825 */ /* 0x001fcc00078e0202 */
[----:B-1----:R-:W4:Y:S01]  /*0120*/  LDG.E R2, desc[UR4][R2.64] ;  /* 0x0000000402027981 */ /* 0x002f22000c1e1900 */
[----:B--2---:R-:W-:-:S06]  /*0130*/  IMAD.WIDE R4, R9, 0x4, R4 ;  /* 0x0000000409047825 */ /* 0x004fcc00078e0204 */
[----:B------:R-:W4:Y:S01]  /*0140*/  LDG.E R5, desc[UR4][R4.64] ;  /* 0x0000000404057981 */ /* 0x000f22000c1e1900 */
[----:B---3--:R-:W-:Y:S01]  /*0150*/  IMAD.WIDE R6, R9, 0x4, R6 ;  /* 0x0000000409067825 */ /* 0x008fe200078e0206 */
[----:B----4-:R-:W-:-:S05]  /*0160*/  IADD3 R9, PT, PT, R2, -R5, RZ ;  /* 0x8000000502097210 */ /* 0x010fca0007ffe0ff */
[----:B------:R-:W-:Y:S01]  /*0170*/  STG.E desc[UR4][R6.64], R9 ;  /* 0x0000000906007986 */ /* 0x000fe2000c101904 */
[----:B------:R-:W-:Y:S05]  /*0180*/  EXIT ;  /* 0x000000000000794d */ /* 0x000fea0003800000 */
.L_x_0:
[----:B------:R-:W-:-:S00]  /*0190*/  BRA `(.L_x_0) ;  /* 0xfffffffc00fc7947 */ /* 0x000fc0000383ffff */
[----:B------:R-:W-:-:S00]  /*01a0*/  NOP ;  /* 0x0000000000007918 */ /* 0x000fc00000000000 */
        /* <DEDUP_REMOVED lines=13> */
.L_x_1:


//--------------------- .nv.shared.reserved.0     --------------------------
	.section	.nv.shared.reserved.0,"aw",@nobits
	.weak		__nv_reservedSMEM_offset_0_alias
	.size		__nv_reservedSMEM_offset_0_alias, 0, 64
	.other		__nv_reservedSMEM_offset_0_alias,@"STO_CUDA_RESERVED_SHARED STV_DEFAULT"
__nv_reservedSMEM_offset_0_alias:
	.zero		0
	.zero		64


//--------------------- .nv.constant0._Z9subMatrixPiS_S_ --------------------------
	.section	.nv.constant0._Z9subMatrixPiS_S_,"a",@progbits
	.sectionflags	@""
	.align	4
.nv.constant0._Z9subMatrixPiS_S_:
	.zero		920


//--------------------- SYMBOLS --------------------------

	.type		.nv.reservedSmem.offset0,@object
	.size		.nv.reservedSmem.offset0,0x4
